//
// Generated by NVIDIA NVVM Compiler
//
// Compiler Build ID: CL-36424714
// Cuda compilation tools, release 13.0, V13.0.88
// Based on NVVM 20.0.0
//

.version 9.0
.target sm_100
.address_size 64

	// .globl	_Z28tranforArrayToDiagonalMatrixPfS_i

.visible .entry _Z28tranforArrayToDiagonalMatrixPfS_i(
	.param .u64 .ptr .align 1 _Z28tranforArrayToDiagonalMatrixPfS_i_param_0,
	.param .u64 .ptr .align 1 _Z28tranforArrayToDiagonalMatrixPfS_i_param_1,
	.param .u32 _Z28tranforArrayToDiagonalMatrixPfS_i_param_2
)
{
	.reg .pred 	%p<7>;
	.reg .b32 	%r<42>;
	.reg .b32 	%f<6>;
	.reg .b64 	%rd<23>;

	ld.param.u64 	%rd3, [_Z28tranforArrayToDiagonalMatrixPfS_i_param_0];
	ld.param.u64 	%rd4, [_Z28tranforArrayToDiagonalMatrixPfS_i_param_1];
	ld.param.u32 	%r16, [_Z28tranforArrayToDiagonalMatrixPfS_i_param_2];
	cvta.to.global.u64 	%rd1, %rd4;
	cvta.to.global.u64 	%rd2, %rd3;
	mov.u32 	%r17, %ctaid.x;
	mov.u32 	%r18, %ntid.x;
	mov.u32 	%r19, %tid.x;
	mad.lo.s32 	%r40, %r17, %r18, %r19;
	mov.u32 	%r20, %nctaid.x;
	mul.lo.s32 	%r2, %r18, %r20;
	setp.ge.s32 	%p1, %r40, %r16;
	@%p1 bra 	$L__BB0_7;
	add.s32 	%r21, %r40, %r2;
	max.s32 	%r22, %r16, %r21;
	setp.lt.s32 	%p2, %r21, %r16;
	selp.u32 	%r23, 1, 0, %p2;
	add.s32 	%r24, %r21, %r23;
	sub.s32 	%r25, %r22, %r24;
	div.u32 	%r26, %r25, %r2;
	add.s32 	%r3, %r26, %r23;
	and.b32  	%r27, %r3, 3;
	setp.eq.s32 	%p3, %r27, 3;
	@%p3 bra 	$L__BB0_4;
	mad.lo.s32 	%r38, %r16, %r40, %r40;
	mad.lo.s32 	%r5, %r2, %r16, %r2;
	add.s32 	%r28, %r3, 1;
	and.b32  	%r29, %r28, 3;
	neg.s32 	%r37, %r29;
$L__BB0_3:
	.pragma "nounroll";
	mul.wide.s32 	%rd5, %r40, 4;
	add.s64 	%rd6, %rd2, %rd5;
	ld.global.f32 	%f1, [%rd6];
	mul.wide.s32 	%rd7, %r38, 4;
	add.s64 	%rd8, %rd1, %rd7;
	st.global.f32 	[%rd8], %f1;
	add.s32 	%r40, %r40, %r2;
	add.s32 	%r38, %r38, %r5;
	add.s32 	%r37, %r37, 1;
	setp.ne.s32 	%p4, %r37, 0;
	@%p4 bra 	$L__BB0_3;
$L__BB0_4:
	setp.lt.u32 	%p5, %r3, 3;
	@%p5 bra 	$L__BB0_7;
	mul.wide.s32 	%rd13, %r2, 4;
$L__BB0_6:
	mul.wide.s32 	%rd9, %r40, 4;
	add.s64 	%rd10, %rd2, %rd9;
	ld.global.f32 	%f2, [%rd10];
	mad.lo.s32 	%r30, %r40, %r16, %r40;
	mul.wide.s32 	%rd11, %r30, 4;
	add.s64 	%rd12, %rd1, %rd11;
	st.global.f32 	[%rd12], %f2;
	add.s32 	%r31, %r40, %r2;
	add.s64 	%rd14, %rd10, %rd13;
	ld.global.f32 	%f3, [%rd14];
	mad.lo.s32 	%r32, %r31, %r16, %r31;
	mul.wide.s32 	%rd15, %r32, 4;
	add.s64 	%rd16, %rd1, %rd15;
	st.global.f32 	[%rd16], %f3;
	add.s32 	%r33, %r31, %r2;
	add.s64 	%rd17, %rd14, %rd13;
	ld.global.f32 	%f4, [%rd17];
	mad.lo.s32 	%r34, %r33, %r16, %r33;
	mul.wide.s32 	%rd18, %r34, 4;
	add.s64 	%rd19, %rd1, %rd18;
	st.global.f32 	[%rd19], %f4;
	add.s32 	%r35, %r33, %r2;
	add.s64 	%rd20, %rd17, %rd13;
	ld.global.f32 	%f5, [%rd20];
	mad.lo.s32 	%r36, %r35, %r16, %r35;
	mul.wide.s32 	%rd21, %r36, 4;
	add.s64 	%rd22, %rd1, %rd21;
	st.global.f32 	[%rd22], %f5;
	add.s32 	%r40, %r35, %r2;
	setp.lt.s32 	%p6, %r40, %r16;
	@%p6 bra 	$L__BB0_6;
$L__BB0_7:
	bar.sync 	0;
	ret;

}


// ===== COMPILED SASS (sm_100) =====

	.target	sm_100

	.elftype	@"ET_EXEC"


//--------------------- .note.nv.tkinfo           --------------------------
	.section	.note.nv.tkinfo,"",@"SHT_NOTE"
	.sectionflags	@"SHF_NOTE_NV_TKINFO"
	.tkinfo
        /*0018*/ 	.word	0x00000002
        /*0030*/ 	.string	""
        /*0030*/ 	.string	"ptxas"
        /*0030*/ 	.string	"Cuda compilation tools, release 13.0, V13.0.88"
        /*0030*/ 	.string	"Build cuda_13.0.r13.0/compiler.36424714_0"
        /*0030*/ 	.string	"-arch sm_100 -m 64 "



//--------------------- .note.nv.cuinfo           --------------------------
	.section	.note.nv.cuinfo,"",@"SHT_NOTE"
	.sectionflags	@"SHF_NOTE_NV_CUINFO"
        /*0018*/ 	.short	0x0002
        /*001a*/ 	.short	0x0064
        /*001c*/ 	.short	0x0082
	.zero		2


//--------------------- .nv.info                  --------------------------
	.section	.nv.info,"",@"SHT_CUDA_INFO"
	.align	4


	//----- nvinfo : EIATTR_REGCOUNT
	.align		4
        /*0000*/ 	.byte	0x04, 0x2f
        /*0002*/ 	.short	(.L_1 - .L_0)
	.align		4
.L_0:
        /*0004*/ 	.word	index@(_Z28tranforArrayToDiagonalMatrixPfS_i)
        /*0008*/ 	.word	0x0000001a


	//----- nvinfo : EIATTR_FRAME_SIZE
	.align		4
.L_1:
        /*000c*/ 	.byte	0x04, 0x11
        /*000e*/ 	.short	(.L_3 - .L_2)
	.align		4
.L_2:
        /*0010*/ 	.word	index@(_Z28tranforArrayToDiagonalMatrixPfS_i)
        /*0014*/ 	.word	0x00000000


	//----- nvinfo : EIATTR_MIN_STACK_SIZE
	.align		4
.L_3:
        /*0018*/ 	.byte	0x04, 0x12
        /*001a*/ 	.short	(.L_5 - .L_4)
	.align		4
.L_4:
        /*001c*/ 	.word	index@(_Z28tranforArrayToDiagonalMatrixPfS_i)
        /*0020*/ 	.word	0x00000000
.L_5:


//--------------------- .nv.compat                --------------------------
	.section	.nv.compat,"",@"SHT_CUDA_COMPAT_INFO"
	.align	4
        /*0000*/ 	.byte	0x02, 0x09, 0x00, 0x00, 0x02, 0x02, 0x01, 0x00, 0x02, 0x05, 0x05, 0x00, 0x03, 0x07, 0x01, 0x01
        /*0010*/ 	.byte	0x02, 0x03, 0x00, 0x00, 0x02, 0x06, 0x01, 0x00, 0x04, 0x0b, 0x08, 0x00, 0x09, 0x00, 0x00, 0x00
        /*0020*/ 	.byte	0x00, 0x00, 0x00, 0x00


//--------------------- .nv.info._Z28tranforArrayToDiagonalMatrixPfS_i --------------------------
	.section	.nv.info._Z28tranforArrayToDiagonalMatrixPfS_i,"",@"SHT_CUDA_INFO"
	.sectionflags	@""
	.align	4


	//----- nvinfo : EIATTR_CUDA_API_VERSION
	.align		4
        /*0000*/ 	.byte	0x04, 0x37
        /*0002*/ 	.short	(.L_7 - .L_6)
.L_6:
        /*0004*/ 	.word	0x00000082


	//----- nvinfo : EIATTR_KPARAM_INFO
	.align		4
.L_7:
        /*0008*/ 	.byte	0x04, 0x17
        /*000a*/ 	.short	(.L_9 - .L_8)
.L_8:
        /*000c*/ 	.word	0x00000000
        /*0010*/ 	.short	0x0002
        /*0012*/ 	.short	0x0010
        /*0014*/ 	.byte	0x00, 0xf0, 0x11, 0x00


	//----- nvinfo : EIATTR_KPARAM_INFO
	.align		4
.L_9:
        /*0018*/ 	.byte	0x04, 0x17
        /*001a*/ 	.short	(.L_11 - .L_10)
.L_10:
        /*001c*/ 	.word	0x00000000
        /*0020*/ 	.short	0x0001
        /*0022*/ 	.short	0x0008
        /*0024*/ 	.byte	0x00, 0xf5, 0x21, 0x00


	//----- nvinfo : EIATTR_KPARAM_INFO
	.align		4
.L_11:
        /*0028*/ 	.byte	0x04, 0x17
        /*002a*/ 	.short	(.L_13 - .L_12)
.L_12:
        /*002c*/ 	.word	0x00000000
        /*0030*/ 	.short	0x0000
        /*0032*/ 	.short	0x0000
        /*0034*/ 	.byte	0x00, 0xf5, 0x21, 0x00


	//----- nvinfo : EIATTR_SPARSE_MMA_MASK
	.align		4
.L_13:
        /*0038*/ 	.byte	0x03, 0x50
        /*003a*/ 	.short	0x0000


	//----- nvinfo : EIATTR_MAXREG_COUNT
	.align		4
        /*003c*/ 	.byte	0x03, 0x1b
        /*003e*/ 	.short	0x00ff


	//----- nvinfo : EIATTR_NUM_BARRIERS
	.align		4
        /*0040*/ 	.byte	0x02, 0x4c
        /*0042*/ 	.byte	0x01
	.zero		1


	//----- nvinfo : EIATTR_MERCURY_ISA_VERSION
	.align		4
        /*0044*/ 	.byte	0x03, 0x5f
        /*0046*/ 	.short	0x0101


	//----- nvinfo : EIATTR_VRC_CTA_INIT_COUNT
	.align		4
        /*0048*/ 	.byte	0x02, 0x4a
	.zero		1
	.zero		1


	//----- nvinfo : EIATTR_EXIT_INSTR_OFFSETS
	.align		4
        /*004c*/ 	.byte	0x04, 0x1c
        /*004e*/ 	.short	(.L_15 - .L_14)


	//   ....[0]....
.L_14:
        /*0050*/ 	.word	0x000005f0


	//----- nvinfo : EIATTR_CRS_STACK_SIZE
	.align		4
.L_15:
        /*0054*/ 	.byte	0x04, 0x1e
        /*0056*/ 	.short	(.L_17 - .L_16)
.L_16:
        /*0058*/ 	.word	0x00000000


	//----- nvinfo : EIATTR_CBANK_PARAM_SIZE
	.align		4
.L_17:
        /*005c*/ 	.byte	0x03, 0x19
        /*005e*/ 	.short	0x0014


	//----- nvinfo : EIATTR_PARAM_CBANK
	.align		4
        /*0060*/ 	.byte	0x04, 0x0a
        /*0062*/ 	.short	(.L_19 - .L_18)
	.align		4
.L_18:
        /*0064*/ 	.word	index@(.nv.constant0._Z28tranforArrayToDiagonalMatrixPfS_i)
        /*0068*/ 	.short	0x0380
        /*006a*/ 	.short	0x0014


	//----- nvinfo : EIATTR_SW_WAR
	.align		4
.L_19:
        /*006c*/ 	.byte	0x04, 0x36
        /*006e*/ 	.short	(.L_21 - .L_20)
.L_20:
        /*0070*/ 	.word	0x00000008
.L_21:


//--------------------- .nv.callgraph             --------------------------
	.section	.nv.callgraph,"",@"SHT_CUDA_CALLGRAPH"
	.align	4
	.sectionentsize	8
	.align		4
        /*0000*/ 	.word	0x00000000
	.align		4
        /*0004*/ 	.word	0xffffffff
	.align		4
        /*0008*/ 	.word	0x00000000
	.align		4
        /*000c*/ 	.word	0xfffffffe
	.align		4
        /*0010*/ 	.word	0x00000000
	.align		4
        /*0014*/ 	.word	0xfffffffd
	.align		4
        /*0018*/ 	.word	0x00000000
	.align		4
        /*001c*/ 	.word	0xfffffffc


//--------------------- .text._Z28tranforArrayToDiagonalMatrixPfS_i --------------------------
	.section	.text._Z28tranforArrayToDiagonalMatrixPfS_i,"ax",@progbits
	.align	128
        .global         _Z28tranforArrayToDiagonalMatrixPfS_i
        .type           _Z28tranforArrayToDiagonalMatrixPfS_i,@function
        .size           _Z28tranforArrayToDiagonalMatrixPfS_i,(.L_x_7 - _Z28tranforArrayToDiagonalMatrixPfS_i)
        .other          _Z28tranforArrayToDiagonalMatrixPfS_i,@"STO_CUDA_ENTRY STV_DEFAULT"
_Z28tranforArrayToDiagonalMatrixPfS_i:
.text._Z28tranforArrayToDiagonalMatrixPfS_i:
[----:B------:R-:W-:Y:S01]  /*0000*/  LDC R1, c[0x0][0x37c] ;  /* 0x0000df00ff017b82 */ /* 0x000fe20000000800 */
[----:B------:R-:W0:Y:S07]  /*0010*/  S2R R7, SR_TID.X ;  /* 0x0000000000077919 */ /* 0x000e2e0000002100 */
[----:B------:R-:W0:Y:S01]  /*0020*/  S2UR UR4, SR_CTAID.X ;  /* 0x00000000000479c3 */ /* 0x000e220000002500 */
[----:B------:R-:W1:Y:S01]  /*0030*/  LDCU UR6, c[0x0][0x390] ;  /* 0x00007200ff0677ac */ /* 0x000e620008000800 */
[----:B------:R-:W-:Y:S06]  /*0040*/  BSSY.RECONVERGENT B0, `(.L_x_0) ;  /* 0x0000059000007945 */ /* 0x000fec0003800200 */
[----:B------:R-:W0:Y:S01]  /*0050*/  LDC R0, c[0x0][0x360] ;  /* 0x0000d800ff007b82 */ /* 0x000e220000000800 */
[----:B------:R-:W2:Y:S01]  /*0060*/  LDCU UR5, c[0x0][0x370] ;  /* 0x00006e00ff0577ac */ /* 0x000ea20008000800 */
[----:B0-----:R-:W-:-:S02]  /*0070*/  IMAD R7, R0, UR4, R7 ;  /* 0x0000000400077c24 */ /* 0x001fc4000f8e0207 */
[----:B--2---:R-:W-:-:S03]  /*0080*/  IMAD R0, R0, UR5, RZ ;  /* 0x0000000500007c24 */ /* 0x004fc6000f8e02ff */
[----:B-1----:R-:W-:-:S13]  /*0090*/  ISETP.GE.AND P0, PT, R7, UR6, PT ;  /* 0x0000000607007c0c */ /* 0x002fda000bf06270 */
[----:B------:R-:W-:Y:S05]  /*00a0*/  @P0 BRA `(.L_x_1) ;  /* 0x0000000400480947 */ /* 0x000fea0003800000 */
[----:B------:R-:W0:Y:S01]  /*00b0*/  I2F.U32.RP R8, R0 ;  /* 0x0000000000087306 */ /* 0x000e220000209000 */
[C---:B------:R-:W-:Y:S01]  /*00c0*/  IADD3 R4, PT, PT, R0.reuse, R7, RZ ;  /* 0x0000000700047210 */ /* 0x040fe20007ffe0ff */
[----:B------:R-:W-:Y:S01]  /*00d0*/  IMAD.MOV R9, RZ, RZ, -R0 ;  /* 0x000000ffff097224 */ /* 0x000fe200078e0a00 */
[----:B------:R-:W-:Y:S01]  /*00e0*/  ISETP.NE.U32.AND P2, PT, R0, RZ, PT ;  /* 0x000000ff0000720c */ /* 0x000fe20003f45070 */
[----:B------:R-:W1:Y:S01]  /*00f0*/  LDC.64 R16, c[0x0][0x358] ;  /* 0x0000d600ff107b82 */ /* 0x000e620000000a00 */
[C---:B------:R-:W-:Y:S01]  /*0100*/  ISETP.GE.AND P0, PT, R4.reuse, UR6, PT ;  /* 0x0000000604007c0c */ /* 0x040fe2000bf06270 */
[----:B------:R-:W-:Y:S01]  /*0110*/  BSSY.RECONVERGENT B1, `(.L_x_2) ;  /* 0x000002c000017945 */ /* 0x000fe20003800200 */
[----:B------:R-:W-:Y:S02]  /*0120*/  VIMNMX R5, PT, PT, R4, UR6, !PT ;  /* 0x0000000604057c48 */ /* 0x000fe4000ffe0100 */
[----:B------:R-:W-:-:S04]  /*0130*/  SEL R6, RZ, 0x1, P0 ;  /* 0x00000001ff067807 */ /* 0x000fc80000000000 */
[----:B------:R-:W-:Y:S01]  /*0140*/  IADD3 R5, PT, PT, R5, -R4, -R6 ;  /* 0x8000000405057210 */ /* 0x000fe20007ffe806 */
[----:B0-----:R-:W0:Y:S02]  /*0150*/  MUFU.RCP R8, R8 ;  /* 0x0000000800087308 */ /* 0x001e240000001000 */
[----:B0-----:R-:W-:-:S06]  /*0160*/  IADD3 R2, PT, PT, R8, 0xffffffe, RZ ;  /* 0x0ffffffe08027810 */ /* 0x001fcc0007ffe0ff */
[----:B------:R0:W2:Y:S02]  /*0170*/  F2I.FTZ.U32.TRUNC.NTZ R3, R2 ;  /* 0x0000000200037305 */ /* 0x0000a4000021f000 */
[----:B0-----:R-:W-:Y:S02]  /*0180*/  IMAD.MOV.U32 R2, RZ, RZ, RZ ;  /* 0x000000ffff027224 */ /* 0x001fe400078e00ff */
[----:B--2---:R-:W-:-:S04]  /*0190*/  IMAD R9, R9, R3, RZ ;  /* 0x0000000309097224 */ /* 0x004fc800078e02ff */
[----:B------:R-:W-:-:S06]  /*01a0*/  IMAD.HI.U32 R8, R3, R9, R2 ;  /* 0x0000000903087227 */ /* 0x000fcc00078e0002 */
[----:B------:R-:W-:-:S05]  /*01b0*/  IMAD.HI.U32 R9, R8, R5, RZ ;  /* 0x0000000508097227 */ /* 0x000fca00078e00ff */
[----:B------:R-:W-:-:S05]  /*01c0*/  IADD3 R2, PT, PT, -R9, RZ, RZ ;  /* 0x000000ff09027210 */ /* 0x000fca0007ffe1ff */
[----:B------:R-:W-:Y:S02]  /*01d0*/  IMAD R5, R0, R2, R5 ;  /* 0x0000000200057224 */ /* 0x000fe400078e0205 */
[----:B------:R-:W0:Y:S03]  /*01e0*/  LDC.64 R2, c[0x0][0x380] ;  /* 0x0000e000ff027b82 */ /* 0x000e260000000a00 */
[----:B------:R-:W-:-:S13]  /*01f0*/  ISETP.GE.U32.AND P0, PT, R5, R0, PT ;  /* 0x000000000500720c */ /* 0x000fda0003f06070 */
[----:B------:R-:W-:Y:S01]  /*0200*/  @P0 IMAD.IADD R5, R5, 0x1, -R0 ;  /* 0x0000000105050824 */ /* 0x000fe200078e0a00 */
[----:B------:R-:W-:-:S04]  /*0210*/  @P0 IADD3 R9, PT, PT, R9, 0x1, RZ ;  /* 0x0000000109090810 */ /* 0x000fc80007ffe0ff */
[-C--:B------:R-:W-:Y:S02]  /*0220*/  ISETP.GE.U32.AND P1, PT, R5, R0.reuse, PT ;  /* 0x000000000500720c */ /* 0x080fe40003f26070 */
[----:B------:R-:W2:Y:S11]  /*0230*/  LDC.64 R4, c[0x0][0x388] ;  /* 0x0000e200ff047b82 */ /* 0x000eb60000000a00 */
[----:B------:R-:W-:Y:S01]  /*0240*/  @P1 VIADD R9, R9, 0x1 ;  /* 0x0000000109091836 */ /* 0x000fe20000000000 */
[----:B------:R-:W-:-:S04]  /*0250*/  @!P2 LOP3.LUT R9, RZ, R0, RZ, 0x33, !PT ;  /* 0x00000000ff09a212 */ /* 0x000fc800078e33ff */
[----:B------:R-:W-:-:S04]  /*0260*/  IADD3 R6, PT, PT, R6, R9, RZ ;  /* 0x0000000906067210 */ /* 0x000fc80007ffe0ff */
[C---:B------:R-:W-:Y:S02]  /*0270*/  LOP3.LUT R8, R6.reuse, 0x3, RZ, 0xc0, !PT ;  /* 0x0000000306087812 */ /* 0x040fe400078ec0ff */
[----:B------:R-:W-:Y:S02]  /*0280*/  ISETP.GE.U32.AND P1, PT, R6, 0x3, PT ;  /* 0x000000030600780c */ /* 0x000fe40003f26070 */
[----:B------:R-:W-:-:S13]  /*0290*/  ISETP.NE.AND P0, PT, R8, 0x3, PT ;  /* 0x000000030800780c */ /* 0x000fda0003f05270 */
[----:B01----:R-:W-:Y:S05]  /*02a0*/  @!P0 BRA `(.L_x_3) ;  /* 0x0000000000488947 */ /* 0x003fea0003800000 */
[----:B------:R-:W0:Y:S01]  /*02b0*/  LDC.64 R8, c[0x0][0x380] ;  /* 0x0000e000ff087b82 */ /* 0x000e220000000a00 */
[----:B------:R-:W-:Y:S02]  /*02c0*/  VIADD R6, R6, 0x1 ;  /* 0x0000000106067836 */ /* 0x000fe40000000000 */
[----:B------:R-:W-:-:S03]  /*02d0*/  IMAD R19, R7, UR6, R7 ;  /* 0x0000000607137c24 */ /* 0x000fc6000f8e0207 */
[----:B------:R-:W-:Y:S01]  /*02e0*/  LOP3.LUT R12, R6, 0x3, RZ, 0xc0, !PT ;  /* 0x00000003060c7812 */ /* 0x000fe200078ec0ff */
[----:B------:R-:W-:Y:S01]  /*02f0*/  IMAD R6, R0, UR6, R0 ;  /* 0x0000000600067c24 */ /* 0x000fe2000f8e0200 */
[----:B------:R-:W1:Y:S02]  /*0300*/  LDC.64 R10, c[0x0][0x388] ;  /* 0x0000e200ff0a7b82 */ /* 0x000e640000000a00 */
[----:B------:R-:W-:-:S07]  /*0310*/  IADD3 R18, PT, PT, -R12, RZ, RZ ;  /* 0x000000ff0c127210 */ /* 0x000fce0007ffe1ff */
.L_x_4:
[----:B------:R-:W-:Y:S01]  /*0320*/  R2UR UR4, R16 ;  /* 0x00000000100472ca */ /* 0x000fe200000e0000 */
[----:B0--3--:R-:W-:Y:S01]  /*0330*/  IMAD.WIDE R12, R7, 0x4, R8 ;  /* 0x00000004070c7825 */ /* 0x009fe200078e0208 */
[----:B------:R-:W-:-:S13]  /*0340*/  R2UR UR5, R17 ;  /* 0x00000000110572ca */ /* 0x000fda00000e0000 */
[----:B------:R-:W3:Y:S01]  /*0350*/  LDG.E R13, desc[UR4][R12.64] ;  /* 0x000000040c0d7981 */ /* 0x000ee2000c1e1900 */
[----:B------:R-:W-:Y:S01]  /*0360*/  VIADD R18, R18, 0x1 ;  /* 0x0000000112127836 */ /* 0x000fe20000000000 */
[----:B------:R-:W-:Y:S01]  /*0370*/  IADD3 R7, PT, PT, R0, R7, RZ ;  /* 0x0000000700077210 */ /* 0x000fe20007ffe0ff */
[----:B-1----:R-:W-:-:S03]  /*0380*/  IMAD.WIDE R14, R19, 0x4, R10 ;  /* 0x00000004130e7825 */ /* 0x002fc600078e020a */
[----:B------:R-:W-:Y:S01]  /*0390*/  ISETP.NE.AND P0, PT, R18, RZ, PT ;  /* 0x000000ff1200720c */ /* 0x000fe20003f05270 */
[----:B------:R-:W-:Y:S01]  /*03a0*/  IMAD.IADD R19, R6, 0x1, R19 ;  /* 0x0000000106137824 */ /* 0x000fe200078e0213 */
[----:B---3--:R3:W-:Y:S11]  /*03b0*/  STG.E desc[UR4][R14.64], R13 ;  /* 0x0000000d0e007986 */ /* 0x0087f6000c101904 */
[----:B------:R-:W-:Y:S05]  /*03c0*/  @P0 BRA `(.L_x_4) ;  /* 0xfffffffc00d40947 */ /* 0x000fea000383ffff */
.L_x_3:
[----:B------:R-:W-:Y:S05]  /*03d0*/  BSYNC.RECONVERGENT B1 ;  /* 0x0000000000017941 */ /* 0x000fea0003800200 */
.L_x_2:
[----:B------:R-:W-:Y:S05]  /*03e0*/  @!P1 BRA `(.L_x_1) ;  /* 0x0000000000789947 */ /* 0x000fea0003800000 */
.L_x_5:
[----:B------:R-:W-:Y:S01]  /*03f0*/  R2UR UR4, R16 ;  /* 0x00000000100472ca */ /* 0x000fe200000e0000 */
[----:B0--3--:R-:W-:Y:S01]  /*0400*/  IMAD.WIDE R12, R7, 0x4, R2 ;  /* 0x00000004070c7825 */ /* 0x009fe200078e0202 */
[----:B------:R-:W-:-:S13]  /*0410*/  R2UR UR5, R17 ;  /* 0x00000000110572ca */ /* 0x000fda00000e0000 */
[----:B------:R-:W3:Y:S01]  /*0420*/  LDG.E R15, desc[UR4][R12.64] ;  /* 0x000000040c0f7981 */ /* 0x000ee2000c1e1900 */
[----:B------:R-:W-:Y:S01]  /*0430*/  R2UR UR8, R16 ;  /* 0x00000000100872ca */ /* 0x000fe200000e0000 */
[----:B------:R-:W-:Y:S01]  /*0440*/  IMAD R9, R7, UR6, R7 ;  /* 0x0000000607097c24 */ /* 0x000fe2000f8e0207 */
[----:B------:R-:W-:Y:S01]  /*0450*/  R2UR UR9, R17 ;  /* 0x00000000110972ca */ /* 0x000fe200000e0000 */
[----:B------:R-:W-:-:S04]  /*0460*/  IMAD.WIDE R10, R0, 0x4, R12 ;  /* 0x00000004000a7825 */ /* 0x000fc800078e020c */
[----:B--2---:R-:W-:Y:S01]  /*0470*/  IMAD.WIDE R8, R9, 0x4, R4 ;  /* 0x0000000409087825 */ /* 0x004fe200078e0204 */
[----:B------:R-:W-:-:S04]  /*0480*/  IADD3 R21, PT, PT, R0, R7, RZ ;  /* 0x0000000700157210 */ /* 0x000fc80007ffe0ff */
[----:B---3--:R0:W-:Y:S04]  /*0490*/  STG.E desc[UR4][R8.64], R15 ;  /* 0x0000000f08007986 */ /* 0x0081e8000c101904 */
[----:B------:R-:W2:Y:S01]  /*04a0*/  LDG.E R19, desc[UR8][R10.64] ;  /* 0x000000080a137981 */ /* 0x000ea2000c1e1900 */
[----:B------:R-:W-:Y:S02]  /*04b0*/  IMAD R7, R21, UR6, R21 ;  /* 0x0000000615077c24 */ /* 0x000fe4000f8e0215 */
[----:B------:R-:W-:-:S04]  /*04c0*/  IMAD.WIDE R12, R0, 0x4, R10 ;  /* 0x00000004000c7825 */ /* 0x000fc800078e020a */
[----:B------:R-:W-:-:S04]  /*04d0*/  IMAD.WIDE R6, R7, 0x4, R4 ;  /* 0x0000000407067825 */ /* 0x000fc800078e0204 */
[C---:B------:R-:W-:Y:S01]  /*04e0*/  IMAD.IADD R21, R0.reuse, 0x1, R21 ;  /* 0x0000000100157824 */ /* 0x040fe200078e0215 */
[----:B--2---:R1:W-:Y:S04]  /*04f0*/  STG.E desc[UR4][R6.64], R19 ;  /* 0x0000001306007986 */ /* 0x0043e8000c101904 */
[----:B------:R-:W2:Y:S01]  /*0500*/  LDG.E R23, desc[UR8][R12.64] ;  /* 0x000000080c177981 */ /* 0x000ea2000c1e1900 */
[----:B0-----:R-:W-:Y:S02]  /*0510*/  IMAD R9, R21, UR6, R21 ;  /* 0x0000000615097c24 */ /* 0x001fe4000f8e0215 */
[----:B------:R-:W-:-:S04]  /*0520*/  IMAD.WIDE R10, R0, 0x4, R12 ;  /* 0x00000004000a7825 */ /* 0x000fc800078e020c */
[----:B------:R-:W-:Y:S01]  /*0530*/  IMAD.WIDE R8, R9, 0x4, R4 ;  /* 0x0000000409087825 */ /* 0x000fe200078e0204 */
[----:B------:R-:W-:-:S04]  /*0540*/  IADD3 R21, PT, PT, R0, R21, RZ ;  /* 0x0000001500157210 */ /* 0x000fc80007ffe0ff */
[----:B-1----:R-:W-:Y:S01]  /*0550*/  IADD3 R7, PT, PT, R0, R21, RZ ;  /* 0x0000001500077210 */ /* 0x002fe20007ffe0ff */
[----:B--2---:R0:W-:Y:S04]  /*0560*/  STG.E desc[UR4][R8.64], R23 ;  /* 0x0000001708007986 */ /* 0x0041e8000c101904 */
[----:B------:R-:W2:Y:S01]  /*0570*/  LDG.E R11, desc[UR8][R10.64] ;  /* 0x000000080a0b7981 */ /* 0x000ea2000c1e1900 */
[----:B------:R-:W-:Y:S01]  /*0580*/  ISETP.GE.AND P0, PT, R7, UR6, PT ;  /* 0x0000000607007c0c */ /* 0x000fe2000bf06270 */
[----:B------:R-:W-:-:S04]  /*0590*/  IMAD R13, R21, UR6, R21 ;  /* 0x00000006150d7c24 */ /* 0x000fc8000f8e0215 */
[----:B------:R-:W-:-:S05]  /*05a0*/  IMAD.WIDE R12, R13, 0x4, R4 ;  /* 0x000000040d0c7825 */ /* 0x000fca00078e0204 */
[----:B--2---:R0:W-:Y:S03]  /*05b0*/  STG.E desc[UR4][R12.64], R11 ;  /* 0x0000000b0c007986 */ /* 0x0041e6000c101904 */
[----:B------:R-:W-:Y:S05]  /*05c0*/  @!P0 BRA `(.L_x_5) ;  /* 0xfffffffc00888947 */ /* 0x000fea000383ffff */
.L_x_1:
[----:B------:R-:W-:Y:S05]  /*05d0*/  BSYNC.RECONVERGENT B0 ;  /* 0x0000000000007941 */ /* 0x000fea0003800200 */
.L_x_0:
[----:B------:R-:W-:Y:S06]  /*05e0*/  BAR.SYNC.DEFER_BLOCKING 0x0 ;  /* 0x0000000000007b1d */ /* 0x000fec0000010000 */
[----:B------:R-:W-:Y:S05]  /*05f0*/  EXIT ;  /* 0x000000000000794d */ /* 0x000fea0003800000 */
.L_x_6:
[----:B------:R-:W-:-:S00]  /*0600*/  BRA `(.L_x_6) ;  /* 0xfffffffc00fc7947 */ /* 0x000fc0000383ffff */
[----:B------:R-:W-:-:S00]  /*0610*/  NOP ;  /* 0x0000000000007918 */ /* 0x000fc00000000000 */
        /* <DEDUP_REMOVED lines=14> */
.L_x_7:


//--------------------- .nv.shared.reserved.0     --------------------------
	.section	.nv.shared.reserved.0,"aw",@nobits
	.weak		__nv_reservedSMEM_offset_0_alias
	.size		__nv_reservedSMEM_offset_0_alias, 0, 64
	.other		__nv_reservedSMEM_offset_0_alias,@"STO_CUDA_RESERVED_SHARED STV_DEFAULT"
__nv_reservedSMEM_offset_0_alias:
	.zero		0
	.zero		64


//--------------------- .nv.constant0._Z28tranforArrayToDiagonalMatrixPfS_i --------------------------
	.section	.nv.constant0._Z28tranforArrayToDiagonalMatrixPfS_i,"a",@progbits
	.sectionflags	@""
	.align	4
.nv.constant0._Z28tranforArrayToDiagonalMatrixPfS_i:
	.zero		916


//--------------------- SYMBOLS --------------------------

	.type		.nv.reservedSmem.offset0,@object
	.size		.nv.reservedSmem.offset0,0x4
